//
// Generated by NVIDIA NVVM Compiler
//
// Compiler Build ID: CL-36424714
// Cuda compilation tools, release 13.0, V13.0.88
// Based on NVVM 20.0.0
//

.version 9.0
.target sm_100
.address_size 64

	// .globl	_Z10vector_addPiS_S_i

.visible .entry _Z10vector_addPiS_S_i(
	.param .u64 .ptr .align 1 _Z10vector_addPiS_S_i_param_0,
	.param .u64 .ptr .align 1 _Z10vector_addPiS_S_i_param_1,
	.param .u64 .ptr .align 1 _Z10vector_addPiS_S_i_param_2,
	.param .u32 _Z10vector_addPiS_S_i_param_3
)
{
	.reg .pred 	%p<7>;
	.reg .b32 	%r<42>;
	.reg .b64 	%rd<31>;

	ld.param.u64 	%rd8, [_Z10vector_addPiS_S_i_param_0];
	ld.param.u64 	%rd9, [_Z10vector_addPiS_S_i_param_1];
	ld.param.u64 	%rd10, [_Z10vector_addPiS_S_i_param_2];
	ld.param.u32 	%r11, [_Z10vector_addPiS_S_i_param_3];
	cvta.to.global.u64 	%rd1, %rd8;
	cvta.to.global.u64 	%rd2, %rd10;
	cvta.to.global.u64 	%rd3, %rd9;
	mov.u32 	%r41, %tid.x;
	mov.u32 	%r2, %ntid.x;
	setp.ge.s32 	%p1, %r41, %r11;
	@%p1 bra 	$L__BB0_6;
	add.s32 	%r12, %r41, %r2;
	max.u32 	%r13, %r11, %r12;
	setp.lt.u32 	%p2, %r12, %r11;
	selp.u32 	%r14, 1, 0, %p2;
	add.s32 	%r15, %r12, %r14;
	sub.s32 	%r16, %r13, %r15;
	div.u32 	%r17, %r16, %r2;
	add.s32 	%r3, %r17, %r14;
	and.b32  	%r18, %r3, 3;
	setp.eq.s32 	%p3, %r18, 3;
	@%p3 bra 	$L__BB0_4;
	add.s32 	%r19, %r3, 1;
	and.b32  	%r20, %r19, 3;
	mul.wide.u32 	%rd30, %r41, 4;
	mul.wide.u32 	%rd5, %r2, 4;
	neg.s32 	%r39, %r20;
	mad.lo.s32 	%r41, %r2, %r20, %r41;
$L__BB0_3:
	.pragma "nounroll";
	add.s64 	%rd11, %rd3, %rd30;
	ld.global.u32 	%r21, [%rd11];
	add.s64 	%rd12, %rd2, %rd30;
	ld.global.u32 	%r22, [%rd12];
	add.s32 	%r23, %r22, %r21;
	add.s64 	%rd13, %rd1, %rd30;
	st.global.u32 	[%rd13], %r23;
	add.s64 	%rd30, %rd30, %rd5;
	add.s32 	%r39, %r39, 1;
	setp.ne.s32 	%p4, %r39, 0;
	@%p4 bra 	$L__BB0_3;
$L__BB0_4:
	setp.lt.u32 	%p5, %r3, 3;
	@%p5 bra 	$L__BB0_6;
$L__BB0_5:
	mul.wide.u32 	%rd14, %r41, 4;
	add.s64 	%rd15, %rd3, %rd14;
	ld.global.u32 	%r24, [%rd15];
	add.s64 	%rd16, %rd2, %rd14;
	ld.global.u32 	%r25, [%rd16];
	add.s32 	%r26, %r25, %r24;
	add.s64 	%rd17, %rd1, %rd14;
	st.global.u32 	[%rd17], %r26;
	add.s32 	%r27, %r41, %r2;
	mul.wide.u32 	%rd18, %r27, 4;
	add.s64 	%rd19, %rd3, %rd18;
	ld.global.u32 	%r28, [%rd19];
	add.s64 	%rd20, %rd2, %rd18;
	ld.global.u32 	%r29, [%rd20];
	add.s32 	%r30, %r29, %r28;
	add.s64 	%rd21, %rd1, %rd18;
	st.global.u32 	[%rd21], %r30;
	add.s32 	%r31, %r27, %r2;
	mul.wide.u32 	%rd22, %r31, 4;
	add.s64 	%rd23, %rd3, %rd22;
	ld.global.u32 	%r32, [%rd23];
	add.s64 	%rd24, %rd2, %rd22;
	ld.global.u32 	%r33, [%rd24];
	add.s32 	%r34, %r33, %r32;
	add.s64 	%rd25, %rd1, %rd22;
	st.global.u32 	[%rd25], %r34;
	add.s32 	%r35, %r31, %r2;
	mul.wide.u32 	%rd26, %r35, 4;
	add.s64 	%rd27, %rd3, %rd26;
	ld.global.u32 	%r36, [%rd27];
	add.s64 	%rd28, %rd2, %rd26;
	ld.global.u32 	%r37, [%rd28];
	add.s32 	%r38, %r37, %r36;
	add.s64 	%rd29, %rd1, %rd26;
	st.global.u32 	[%rd29], %r38;
	add.s32 	%r41, %r35, %r2;
	setp.lt.s32 	%p6, %r41, %r11;
	@%p6 bra 	$L__BB0_5;
$L__BB0_6:
	ret;

}


// ===== COMPILED SASS (sm_100) =====

	.target	sm_100

	.elftype	@"ET_EXEC"


//--------------------- .note.nv.tkinfo           --------------------------
	.section	.note.nv.tkinfo,"",@"SHT_NOTE"
	.sectionflags	@"SHF_NOTE_NV_TKINFO"
	.tkinfo
        /*0018*/ 	.word	0x00000002
        /*0030*/ 	.string	""
        /*0030*/ 	.string	"ptxas"
        /*0030*/ 	.string	"Cuda compilation tools, release 13.0, V13.0.88"
        /*0030*/ 	.string	"Build cuda_13.0.r13.0/compiler.36424714_0"
        /*0030*/ 	.string	"-arch sm_100 -m 64 "



//--------------------- .note.nv.cuinfo           --------------------------
	.section	.note.nv.cuinfo,"",@"SHT_NOTE"
	.sectionflags	@"SHF_NOTE_NV_CUINFO"
        /*0018*/ 	.short	0x0002
        /*001a*/ 	.short	0x0064
        /*001c*/ 	.short	0x0082
	.zero		2


//--------------------- .nv.info                  --------------------------
	.section	.nv.info,"",@"SHT_CUDA_INFO"
	.align	4


	//----- nvinfo : EIATTR_REGCOUNT
	.align		4
        /*0000*/ 	.byte	0x04, 0x2f
        /*0002*/ 	.short	(.L_1 - .L_0)
	.align		4
.L_0:
        /*0004*/ 	.word	index@(_Z10vector_addPiS_S_i)
        /*0008*/ 	.word	0x0000001c


	//----- nvinfo : EIATTR_FRAME_SIZE
	.align		4
.L_1:
        /*000c*/ 	.byte	0x04, 0x11
        /*000e*/ 	.short	(.L_3 - .L_2)
	.align		4
.L_2:
        /*0010*/ 	.word	index@(_Z10vector_addPiS_S_i)
        /*0014*/ 	.word	0x00000000


	//----- nvinfo : EIATTR_MIN_STACK_SIZE
	.align		4
.L_3:
        /*0018*/ 	.byte	0x04, 0x12
        /*001a*/ 	.short	(.L_5 - .L_4)
	.align		4
.L_4:
        /*001c*/ 	.word	index@(_Z10vector_addPiS_S_i)
        /*0020*/ 	.word	0x00000000
.L_5:


//--------------------- .nv.compat                --------------------------
	.section	.nv.compat,"",@"SHT_CUDA_COMPAT_INFO"
	.align	4
        /*0000*/ 	.byte	0x02, 0x09, 0x00, 0x00, 0x02, 0x02, 0x01, 0x00, 0x02, 0x05, 0x05, 0x00, 0x03, 0x07, 0x01, 0x01
        /*0010*/ 	.byte	0x02, 0x03, 0x00, 0x00, 0x02, 0x06, 0x01, 0x00, 0x04, 0x0b, 0x08, 0x00, 0x09, 0x00, 0x00, 0x00
        /*0020*/ 	.byte	0x00, 0x00, 0x00, 0x00


//--------------------- .nv.info._Z10vector_addPiS_S_i --------------------------
	.section	.nv.info._Z10vector_addPiS_S_i,"",@"SHT_CUDA_INFO"
	.sectionflags	@""
	.align	4


	//----- nvinfo : EIATTR_CUDA_API_VERSION
	.align		4
        /*0000*/ 	.byte	0x04, 0x37
        /*0002*/ 	.short	(.L_7 - .L_6)
.L_6:
        /*0004*/ 	.word	0x00000082


	//----- nvinfo : EIATTR_KPARAM_INFO
	.align		4
.L_7:
        /*0008*/ 	.byte	0x04, 0x17
        /*000a*/ 	.short	(.L_9 - .L_8)
.L_8:
        /*000c*/ 	.word	0x00000000
        /*0010*/ 	.short	0x0003
        /*0012*/ 	.short	0x0018
        /*0014*/ 	.byte	0x00, 0xf0, 0x11, 0x00


	//----- nvinfo : EIATTR_KPARAM_INFO
	.align		4
.L_9:
        /*0018*/ 	.byte	0x04, 0x17
        /*001a*/ 	.short	(.L_11 - .L_10)
.L_10:
        /*001c*/ 	.word	0x00000000
        /*0020*/ 	.short	0x0002
        /*0022*/ 	.short	0x0010
        /*0024*/ 	.byte	0x00, 0xf5, 0x21, 0x00


	//----- nvinfo : EIATTR_KPARAM_INFO
	.align		4
.L_11:
        /*0028*/ 	.byte	0x04, 0x17
        /*002a*/ 	.short	(.L_13 - .L_12)
.L_12:
        /*002c*/ 	.word	0x00000000
        /*0030*/ 	.short	0x0001
        /*0032*/ 	.short	0x0008
        /*0034*/ 	.byte	0x00, 0xf5, 0x21, 0x00


	//----- nvinfo : EIATTR_KPARAM_INFO
	.align		4
.L_13:
        /*0038*/ 	.byte	0x04, 0x17
        /*003a*/ 	.short	(.L_15 - .L_14)
.L_14:
        /*003c*/ 	.word	0x00000000
        /*0040*/ 	.short	0x0000
        /*0042*/ 	.short	0x0000
        /*0044*/ 	.byte	0x00, 0xf5, 0x21, 0x00


	//----- nvinfo : EIATTR_SPARSE_MMA_MASK
	.align		4
.L_15:
        /*0048*/ 	.byte	0x03, 0x50
        /*004a*/ 	.short	0x0000


	//----- nvinfo : EIATTR_MAXREG_COUNT
	.align		4
        /*004c*/ 	.byte	0x03, 0x1b
        /*004e*/ 	.short	0x00ff


	//----- nvinfo : EIATTR_MERCURY_ISA_VERSION
	.align		4
        /*0050*/ 	.byte	0x03, 0x5f
        /*0052*/ 	.short	0x0101


	//----- nvinfo : EIATTR_VRC_CTA_INIT_COUNT
	.align		4
        /*0054*/ 	.byte	0x02, 0x4a
	.zero		1
	.zero		1


	//----- nvinfo : EIATTR_EXIT_INSTR_OFFSETS
	.align		4
        /*0058*/ 	.byte	0x04, 0x1c
        /*005a*/ 	.short	(.L_17 - .L_16)


	//   ....[0]....
.L_16:
        /*005c*/ 	.word	0x00000050


	//   ....[1]....
        /*0060*/ 	.word	0x000003a0


	//   ....[2]....
        /*0064*/ 	.word	0x00000600


	//----- nvinfo : EIATTR_CRS_STACK_SIZE
	.align		4
.L_17:
        /*0068*/ 	.byte	0x04, 0x1e
        /*006a*/ 	.short	(.L_19 - .L_18)
.L_18:
        /*006c*/ 	.word	0x00000000


	//----- nvinfo : EIATTR_CBANK_PARAM_SIZE
	.align		4
.L_19:
        /*0070*/ 	.byte	0x03, 0x19
        /*0072*/ 	.short	0x001c


	//----- nvinfo : EIATTR_PARAM_CBANK
	.align		4
        /*0074*/ 	.byte	0x04, 0x0a
        /*0076*/ 	.short	(.L_21 - .L_20)
	.align		4
.L_20:
        /*0078*/ 	.word	index@(.nv.constant0._Z10vector_addPiS_S_i)
        /*007c*/ 	.short	0x0380
        /*007e*/ 	.short	0x001c


	//----- nvinfo : EIATTR_SW_WAR
	.align		4
.L_21:
        /*0080*/ 	.byte	0x04, 0x36
        /*0082*/ 	.short	(.L_23 - .L_22)
.L_22:
        /*0084*/ 	.word	0x00000008
.L_23:


//--------------------- .nv.callgraph             --------------------------
	.section	.nv.callgraph,"",@"SHT_CUDA_CALLGRAPH"
	.align	4
	.sectionentsize	8
	.align		4
        /*0000*/ 	.word	0x00000000
	.align		4
        /*0004*/ 	.word	0xffffffff
	.align		4
        /*0008*/ 	.word	0x00000000
	.align		4
        /*000c*/ 	.word	0xfffffffe
	.align		4
        /*0010*/ 	.word	0x00000000
	.align		4
        /*0014*/ 	.word	0xfffffffd
	.align		4
        /*0018*/ 	.word	0x00000000
	.align		4
        /*001c*/ 	.word	0xfffffffc


//--------------------- .text._Z10vector_addPiS_S_i --------------------------
	.section	.text._Z10vector_addPiS_S_i,"ax",@progbits
	.align	128
        .global         _Z10vector_addPiS_S_i
        .type           _Z10vector_addPiS_S_i,@function
        .size           _Z10vector_addPiS_S_i,(.L_x_5 - _Z10vector_addPiS_S_i)
        .other          _Z10vector_addPiS_S_i,@"STO_CUDA_ENTRY STV_DEFAULT"
_Z10vector_addPiS_S_i:
.text._Z10vector_addPiS_S_i:
[----:B------:R-:W-:Y:S01]  /*0000*/  LDC R1, c[0x0][0x37c] ;  /* 0x0000df00ff017b82 */ /* 0x000fe20000000800 */
[----:B------:R-:W0:Y:S01]  /*0010*/  S2R R5, SR_TID.X ;  /* 0x0000000000057919 */ /* 0x000e220000002100 */
[----:B------:R-:W0:Y:S06]  /*0020*/  LDCU UR6, c[0x0][0x398] ;  /* 0x00007300ff0677ac */ /* 0x000e2c0008000800 */
[----:B------:R-:W1:Y:S01]  /*0030*/  LDC R0, c[0x0][0x360] ;  /* 0x0000d800ff007b82 */ /* 0x000e620000000800 */
[----:B0-----:R-:W-:-:S13]  /*0040*/  ISETP.GE.AND P0, PT, R5, UR6, PT ;  /* 0x0000000605007c0c */ /* 0x001fda000bf06270 */
[----:B------:R-:W-:Y:S05]  /*0050*/  @P0 EXIT ;  /* 0x000000000000094d */ /* 0x000fea0003800000 */
[----:B-1----:R-:W0:Y:S01]  /*0060*/  I2F.U32.RP R8, R0 ;  /* 0x0000000000087306 */ /* 0x002e220000209000 */
[----:B------:R-:W-:Y:S01]  /*0070*/  IMAD.IADD R4, R5, 0x1, R0 ;  /* 0x0000000105047824 */ /* 0x000fe200078e0200 */
[----:B------:R-:W-:Y:S01]  /*0080*/  ISETP.NE.U32.AND P2, PT, R0, RZ, PT ;  /* 0x000000ff0000720c */ /* 0x000fe20003f45070 */
[----:B------:R-:W1:Y:S01]  /*0090*/  LDCU.64 UR4, c[0x0][0x358] ;  /* 0x00006b00ff0477ac */ /* 0x000e620008000a00 */
[----:B------:R-:W-:Y:S02]  /*00a0*/  BSSY.RECONVERGENT B0, `(.L_x_0) ;  /* 0x000002f000007945 */ /* 0x000fe40003800200 */
[C---:B------:R-:W-:Y:S01]  /*00b0*/  ISETP.GE.U32.AND P0, PT, R4.reuse, UR6, PT ;  /* 0x0000000604007c0c */ /* 0x040fe2000bf06070 */
[----:B------:R-:W2:Y:S01]  /*00c0*/  LDCU.64 UR8, c[0x0][0x390] ;  /* 0x00007200ff0877ac */ /* 0x000ea20008000a00 */
[----:B------:R-:W-:Y:S02]  /*00d0*/  VIMNMX.U32 R7, PT, PT, R4, UR6, !PT ;  /* 0x0000000604077c48 */ /* 0x000fe4000ffe0000 */
[----:B------:R-:W-:Y:S01]  /*00e0*/  SEL R6, RZ, 0x1, P0 ;  /* 0x00000001ff067807 */ /* 0x000fe20000000000 */
[----:B------:R-:W3:Y:S03]  /*00f0*/  LDCU.128 UR12, c[0x0][0x380] ;  /* 0x00007000ff0c77ac */ /* 0x000ee60008000c00 */
[----:B------:R-:W-:Y:S01]  /*0100*/  IADD3 R7, PT, PT, R7, -R4, -R6 ;  /* 0x8000000407077210 */ /* 0x000fe20007ffe806 */
[----:B0-----:R-:W0:Y:S02]  /*0110*/  MUFU.RCP R8, R8 ;  /* 0x0000000800087308 */ /* 0x001e240000001000 */
[----:B0-----:R-:W-:-:S06]  /*0120*/  VIADD R2, R8, 0xffffffe ;  /* 0x0ffffffe08027836 */ /* 0x001fcc0000000000 */
[----:B------:R0:W4:Y:S02]  /*0130*/  F2I.FTZ.U32.TRUNC.NTZ R3, R2 ;  /* 0x0000000200037305 */ /* 0x000124000021f000 */
[----:B0-----:R-:W-:Y:S01]  /*0140*/  HFMA2 R2, -RZ, RZ, 0, 0 ;  /* 0x00000000ff027431 */ /* 0x001fe200000001ff */
[----:B----4-:R-:W-:-:S05]  /*0150*/  IADD3 R9, PT, PT, RZ, -R3, RZ ;  /* 0x80000003ff097210 */ /* 0x010fca0007ffe0ff */
[----:B------:R-:W-:-:S04]  /*0160*/  IMAD R9, R9, R0, RZ ;  /* 0x0000000009097224 */ /* 0x000fc800078e02ff */
[----:B------:R-:W-:-:S06]  /*0170*/  IMAD.HI.U32 R8, R3, R9, R2 ;  /* 0x0000000903087227 */ /* 0x000fcc00078e0002 */
[----:B------:R-:W-:-:S04]  /*0180*/  IMAD.HI.U32 R3, R8, R7, RZ ;  /* 0x0000000708037227 */ /* 0x000fc800078e00ff */
[----:B------:R-:W-:-:S04]  /*0190*/  IMAD.MOV R2, RZ, RZ, -R3 ;  /* 0x000000ffff027224 */ /* 0x000fc800078e0a03 */
[----:B------:R-:W-:-:S05]  /*01a0*/  IMAD R7, R0, R2, R7 ;  /* 0x0000000200077224 */ /* 0x000fca00078e0207 */
[----:B------:R-:W-:-:S13]  /*01b0*/  ISETP.GE.U32.AND P0, PT, R7, R0, PT ;  /* 0x000000000700720c */ /* 0x000fda0003f06070 */
[----:B------:R-:W-:Y:S01]  /*01c0*/  @P0 IADD3 R7, PT, PT, R7, -R0, RZ ;  /* 0x8000000007070210 */ /* 0x000fe20007ffe0ff */
[----:B------:R-:W-:-:S03]  /*01d0*/  @P0 VIADD R3, R3, 0x1 ;  /* 0x0000000103030836 */ /* 0x000fc60000000000 */
[----:B------:R-:W-:-:S13]  /*01e0*/  ISETP.GE.U32.AND P1, PT, R7, R0, PT ;  /* 0x000000000700720c */ /* 0x000fda0003f26070 */
[----:B------:R-:W-:Y:S02]  /*01f0*/  @P1 IADD3 R3, PT, PT, R3, 0x1, RZ ;  /* 0x0000000103031810 */ /* 0x000fe40007ffe0ff */
[----:B------:R-:W-:-:S05]  /*0200*/  @!P2 LOP3.LUT R3, RZ, R0, RZ, 0x33, !PT ;  /* 0x00000000ff03a212 */ /* 0x000fca00078e33ff */
[----:B------:R-:W-:-:S05]  /*0210*/  IMAD.IADD R2, R6, 0x1, R3 ;  /* 0x0000000106027824 */ /* 0x000fca00078e0203 */
[C---:B------:R-:W-:Y:S02]  /*0220*/  LOP3.LUT R3, R2.reuse, 0x3, RZ, 0xc0, !PT ;  /* 0x0000000302037812 */ /* 0x040fe400078ec0ff */
[----:B------:R-:W-:Y:S02]  /*0230*/  ISETP.GE.U32.AND P0, PT, R2, 0x3, PT ;  /* 0x000000030200780c */ /* 0x000fe40003f06070 */
[----:B------:R-:W-:-:S13]  /*0240*/  ISETP.NE.AND P1, PT, R3, 0x3, PT ;  /* 0x000000030300780c */ /* 0x000fda0003f25270 */
[----:B-123--:R-:W-:Y:S05]  /*0250*/  @!P1 BRA `(.L_x_1) ;  /* 0x00000000004c9947 */ /* 0x00efea0003800000 */
[----:B------:R-:W-:-:S04]  /*0260*/  IADD3 R2, PT, PT, R2, 0x1, RZ ;  /* 0x0000000102027810 */ /* 0x000fc80007ffe0ff */
[----:B------:R-:W-:Y:S01]  /*0270*/  LOP3.LUT R4, R2, 0x3, RZ, 0xc0, !PT ;  /* 0x0000000302047812 */ /* 0x000fe200078ec0ff */
[----:B------:R-:W-:-:S04]  /*0280*/  IMAD.WIDE.U32 R2, R5, 0x4, RZ ;  /* 0x0000000405027825 */ /* 0x000fc800078e00ff */
[----:B------:R-:W-:Y:S02]  /*0290*/  IMAD R5, R4, R0, R5 ;  /* 0x0000000004057224 */ /* 0x000fe400078e0205 */
[----:B------:R-:W-:-:S07]  /*02a0*/  IMAD.MOV R4, RZ, RZ, -R4 ;  /* 0x000000ffff047224 */ /* 0x000fce00078e0a04 */
.L_x_2:
[C---:B------:R-:W-:Y:S02]  /*02b0*/  IADD3 R8, P2, PT, R2.reuse, UR8, RZ ;  /* 0x0000000802087c10 */ /* 0x040fe4000ff5e0ff */
[----:B------:R-:W-:Y:S02]  /*02c0*/  IADD3 R6, P1, PT, R2, UR14, RZ ;  /* 0x0000000e02067c10 */ /* 0x000fe4000ff3e0ff */
[C---:B------:R-:W-:Y:S02]  /*02d0*/  IADD3.X R9, PT, PT, R3.reuse, UR9, RZ, P2, !PT ;  /* 0x0000000903097c10 */ /* 0x040fe400097fe4ff */
[----:B------:R-:W-:-:S04]  /*02e0*/  IADD3.X R7, PT, PT, R3, UR15, RZ, P1, !PT ;  /* 0x0000000f03077c10 */ /* 0x000fc80008ffe4ff */
[----:B------:R-:W2:Y:S04]  /*02f0*/  LDG.E R9, desc[UR4][R8.64] ;  /* 0x0000000408097981 */ /* 0x000ea8000c1e1900 */
[----:B------:R-:W2:Y:S01]  /*0300*/  LDG.E R6, desc[UR4][R6.64] ;  /* 0x0000000406067981 */ /* 0x000ea2000c1e1900 */
[----:B0-----:R-:W-:-:S04]  /*0310*/  IADD3 R10, P1, PT, R2, UR12, RZ ;  /* 0x0000000c020a7c10 */ /* 0x001fc8000ff3e0ff */
[----:B------:R-:W-:Y:S01]  /*0320*/  IADD3.X R11, PT, PT, R3, UR13, RZ, P1, !PT ;  /* 0x0000000d030b7c10 */ /* 0x000fe20008ffe4ff */
[----:B------:R-:W-:-:S05]  /*0330*/  VIADD R4, R4, 0x1 ;  /* 0x0000000104047836 */ /* 0x000fca0000000000 */
[----:B------:R-:W-:Y:S01]  /*0340*/  ISETP.NE.AND P1, PT, R4, RZ, PT ;  /* 0x000000ff0400720c */ /* 0x000fe20003f25270 */
[----:B------:R-:W-:Y:S01]  /*0350*/  IMAD.WIDE.U32 R2, R0, 0x4, R2 ;  /* 0x0000000400027825 */ /* 0x000fe200078e0002 */
[----:B--2---:R-:W-:-:S05]  /*0360*/  IADD3 R13, PT, PT, R6, R9, RZ ;  /* 0x00000009060d7210 */ /* 0x004fca0007ffe0ff */
[----:B------:R0:W-:Y:S06]  /*0370*/  STG.E desc[UR4][R10.64], R13 ;  /* 0x0000000d0a007986 */ /* 0x0001ec000c101904 */
[----:B------:R-:W-:Y:S05]  /*0380*/  @P1 BRA `(.L_x_2) ;  /* 0xfffffffc00c81947 */ /* 0x000fea000383ffff */
.L_x_1:
[----:B------:R-:W-:Y:S05]  /*0390*/  BSYNC.RECONVERGENT B0 ;  /* 0x0000000000007941 */ /* 0x000fea0003800200 */
.L_x_0:
[----:B------:R-:W-:Y:S05]  /*03a0*/  @!P0 EXIT ;  /* 0x000000000000894d */ /* 0x000fea0003800000 */
.L_x_3:
[----:B------:R-:W0:Y:S08]  /*03b0*/  LDC.64 R6, c[0x0][0x388] ;  /* 0x0000e200ff067b82 */ /* 0x000e300000000a00 */
[----:B------:R-:W1:Y:S08]  /*03c0*/  LDC.64 R2, c[0x0][0x390] ;  /* 0x0000e400ff027b82 */ /* 0x000e700000000a00 */
[----:B--2---:R-:W2:Y:S01]  /*03d0*/  LDC.64 R8, c[0x0][0x380] ;  /* 0x0000e000ff087b82 */ /* 0x004ea20000000a00 */
[----:B0-----:R-:W-:-:S06]  /*03e0*/  IMAD.WIDE.U32 R10, R5, 0x4, R6 ;  /* 0x00000004050a7825 */ /* 0x001fcc00078e0006 */
[----:B------:R-:W3:Y:S01]  /*03f0*/  LDG.E R10, desc[UR4][R10.64] ;  /* 0x000000040a0a7981 */ /* 0x000ee2000c1e1900 */
[----:B-1----:R-:W-:-:S06]  /*0400*/  IMAD.WIDE.U32 R12, R5, 0x4, R2 ;  /* 0x00000004050c7825 */ /* 0x002fcc00078e0002 */
[----:B------:R-:W3:Y:S01]  /*0410*/  LDG.E R13, desc[UR4][R12.64] ;  /* 0x000000040c0d7981 */ /* 0x000ee2000c1e1900 */
[----:B------:R-:W-:Y:S01]  /*0420*/  IADD3 R19, PT, PT, R0, R5, RZ ;  /* 0x0000000500137210 */ /* 0x000fe20007ffe0ff */
[----:B--2---:R-:W-:-:S04]  /*0430*/  IMAD.WIDE.U32 R4, R5, 0x4, R8 ;  /* 0x0000000405047825 */ /* 0x004fc800078e0008 */
[----:B------:R-:W-:-:S04]  /*0440*/  IMAD.WIDE.U32 R14, R19, 0x4, R6 ;  /* 0x00000004130e7825 */ /* 0x000fc800078e0006 */
[----:B------:R-:W-:-:S04]  /*0450*/  IMAD.WIDE.U32 R16, R19, 0x4, R2 ;  /* 0x0000000413107825 */ /* 0x000fc800078e0002 */
[----:B---3--:R-:W-:-:S05]  /*0460*/  IMAD.IADD R21, R10, 0x1, R13 ;  /* 0x000000010a157824 */ /* 0x008fca00078e020d */
[----:B------:R0:W-:Y:S04]  /*0470*/  STG.E desc[UR4][R4.64], R21 ;  /* 0x0000001504007986 */ /* 0x0001e8000c101904 */
[----:B------:R-:W2:Y:S04]  /*0480*/  LDG.E R14, desc[UR4][R14.64] ;  /* 0x000000040e0e7981 */ /* 0x000ea8000c1e1900 */
[----:B------:R-:W2:Y:S01]  /*0490*/  LDG.E R17, desc[UR4][R16.64] ;  /* 0x0000000410117981 */ /* 0x000ea2000c1e1900 */
[C---:B------:R-:W-:Y:S01]  /*04a0*/  IADD3 R25, PT, PT, R19.reuse, R0, RZ ;  /* 0x0000000013197210 */ /* 0x040fe20007ffe0ff */
[----:B------:R-:W-:-:S04]  /*04b0*/  IMAD.WIDE.U32 R10, R19, 0x4, R8 ;  /* 0x00000004130a7825 */ /* 0x000fc800078e0008 */
[----:B------:R-:W-:-:S04]  /*04c0*/  IMAD.WIDE.U32 R12, R25, 0x4, R6 ;  /* 0x00000004190c7825 */ /* 0x000fc800078e0006 */
[----:B------:R-:W-:-:S04]  /*04d0*/  IMAD.WIDE.U32 R18, R25, 0x4, R2 ;  /* 0x0000000419127825 */ /* 0x000fc800078e0002 */
[----:B--2---:R-:W-:-:S05]  /*04e0*/  IMAD.IADD R23, R14, 0x1, R17 ;  /* 0x000000010e177824 */ /* 0x004fca00078e0211 */
[----:B------:R1:W-:Y:S04]  /*04f0*/  STG.E desc[UR4][R10.64], R23 ;  /* 0x000000170a007986 */ /* 0x0003e8000c101904 */
[----:B------:R-:W2:Y:S04]  /*0500*/  LDG.E R12, desc[UR4][R12.64] ;  /* 0x000000040c0c7981 */ /* 0x000ea8000c1e1900 */
[----:B------:R-:W2:Y:S01]  /*0510*/  LDG.E R19, desc[UR4][R18.64] ;  /* 0x0000000412137981 */ /* 0x000ea2000c1e1900 */
[C---:B0-----:R-:W-:Y:S01]  /*0520*/  IADD3 R5, PT, PT, R25.reuse, R0, RZ ;  /* 0x0000000019057210 */ /* 0x041fe20007ffe0ff */
[----:B------:R-:W-:-:S04]  /*0530*/  IMAD.WIDE.U32 R14, R25, 0x4, R8 ;  /* 0x00000004190e7825 */ /* 0x000fc800078e0008 */
[----:B------:R-:W-:-:S04]  /*0540*/  IMAD.WIDE.U32 R6, R5, 0x4, R6 ;  /* 0x0000000405067825 */ /* 0x000fc800078e0006 */
[----:B------:R-:W-:-:S04]  /*0550*/  IMAD.WIDE.U32 R2, R5, 0x4, R2 ;  /* 0x0000000405027825 */ /* 0x000fc800078e0002 */
[----:B--2---:R-:W-:-:S05]  /*0560*/  IMAD.IADD R17, R12, 0x1, R19 ;  /* 0x000000010c117824 */ /* 0x004fca00078e0213 */
[----:B------:R2:W-:Y:S04]  /*0570*/  STG.E desc[UR4][R14.64], R17 ;  /* 0x000000110e007986 */ /* 0x0005e8000c101904 */
[----:B------:R-:W1:Y:S04]  /*0580*/  LDG.E R6, desc[UR4][R6.64] ;  /* 0x0000000406067981 */ /* 0x000e68000c1e1900 */
[----:B------:R-:W1:Y:S01]  /*0590*/  LDG.E R3, desc[UR4][R2.64] ;  /* 0x0000000402037981 */ /* 0x000e62000c1e1900 */
[----:B------:R-:W-:-:S04]  /*05a0*/  IMAD.WIDE.U32 R8, R5, 0x4, R8 ;  /* 0x0000000405087825 */ /* 0x000fc800078e0008 */
[----:B------:R-:W-:-:S05]  /*05b0*/  IMAD.IADD R5, R5, 0x1, R0 ;  /* 0x0000000105057824 */ /* 0x000fca00078e0200 */
[----:B------:R-:W-:Y:S02]  /*05c0*/  ISETP.GE.AND P0, PT, R5, UR6, PT ;  /* 0x0000000605007c0c */ /* 0x000fe4000bf06270 */
[----:B-1----:R-:W-:-:S05]  /*05d0*/  IADD3 R11, PT, PT, R6, R3, RZ ;  /* 0x00000003060b7210 */ /* 0x002fca0007ffe0ff */
[----:B------:R2:W-:Y:S06]  /*05e0*/  STG.E desc[UR4][R8.64], R11 ;  /* 0x0000000b08007986 */ /* 0x0005ec000c101904 */
[----:B------:R-:W-:Y:S05]  /*05f0*/  @!P0 BRA `(.L_x_3) ;  /* 0xfffffffc006c8947 */ /* 0x000fea000383ffff */
[----:B------:R-:W-:Y:S05]  /*0600*/  EXIT ;  /* 0x000000000000794d */ /* 0x000fea0003800000 */
.L_x_4:
[----:B------:R-:W-:-:S00]  /*0610*/  BRA `(.L_x_4) ;  /* 0xfffffffc00fc7947 */ /* 0x000fc0000383ffff */
[----:B------:R-:W-:-:S00]  /*0620*/  NOP ;  /* 0x0000000000007918 */ /* 0x000fc00000000000 */
        /* <DEDUP_REMOVED lines=13> */
.L_x_5:


//--------------------- .nv.shared.reserved.0     --------------------------
	.section	.nv.shared.reserved.0,"aw",@nobits
	.weak		__nv_reservedSMEM_offset_0_alias
	.size		__nv_reservedSMEM_offset_0_alias, 0, 64
	.other		__nv_reservedSMEM_offset_0_alias,@"STO_CUDA_RESERVED_SHARED STV_DEFAULT"
__nv_reservedSMEM_offset_0_alias:
	.zero		0
	.zero		64


//--------------------- .nv.constant0._Z10vector_addPiS_S_i --------------------------
	.section	.nv.constant0._Z10vector_addPiS_S_i,"a",@progbits
	.sectionflags	@""
	.align	4
.nv.constant0._Z10vector_addPiS_S_i:
	.zero		924


//--------------------- SYMBOLS --------------------------

	.type		.nv.reservedSmem.offset0,@object
	.size		.nv.reservedSmem.offset0,0x4
